//
// Generated by NVIDIA NVVM Compiler
//
// Compiler Build ID: CL-36424714
// Cuda compilation tools, release 13.0, V13.0.88
// Based on NVVM 20.0.0
//

.version 9.0
.target sm_100
.address_size 64

	// .globl	_Z7DotProdPiS_S_
.extern .func  (.param .b32 func_retval0) vprintf
(
	.param .b64 vprintf_param_0,
	.param .b64 vprintf_param_1
)
;
// _ZZ7DotProdPiS_S_E4temp has been demoted
.global .align 1 .b8 $str[4] = {37, 100, 58};
.global .align 1 .b8 $str$1[18] = {10, 32, 84, 104, 114, 101, 97, 100, 32, 73, 68, 32, 58, 32, 37, 100, 32};
.global .align 1 .b8 $str$2[30] = {10, 10, 32, 66, 108, 111, 99, 107, 32, 68, 105, 109, 101, 110, 115, 105, 111, 110, 97, 108, 32, 105, 115, 32, 58, 32, 37, 100, 32};
.global .align 1 .b8 $str$3[18] = {10, 10, 32, 66, 108, 111, 99, 107, 32, 73, 68, 32, 58, 32, 37, 100, 32};
.global .align 1 .b8 $str$4[13] = {10, 32, 10, 32, 83, 117, 109, 32, 58, 32, 37, 100};

.visible .entry _Z7DotProdPiS_S_(
	.param .u64 .ptr .align 1 _Z7DotProdPiS_S__param_0,
	.param .u64 .ptr .align 1 _Z7DotProdPiS_S__param_1,
	.param .u64 .ptr .align 1 _Z7DotProdPiS_S__param_2
)
{
	.local .align 8 .b8 	__local_depot0[16];
	.reg .b64 	%SP;
	.reg .b64 	%SPL;
	.reg .pred 	%p<2>;
	.reg .b32 	%r<47>;
	.reg .b64 	%rd<23>;
	// demoted variable
	.shared .align 4 .b8 _ZZ7DotProdPiS_S_E4temp[40];
	mov.u64 	%SPL, __local_depot0;
	cvta.local.u64 	%SP, %SPL;
	ld.param.u64 	%rd3, [_Z7DotProdPiS_S__param_0];
	ld.param.u64 	%rd4, [_Z7DotProdPiS_S__param_1];
	ld.param.u64 	%rd2, [_Z7DotProdPiS_S__param_2];
	cvta.to.global.u64 	%rd5, %rd4;
	cvta.to.global.u64 	%rd6, %rd3;
	add.u64 	%rd7, %SP, 0;
	add.u64 	%rd1, %SPL, 0;
	mov.u32 	%r3, %tid.x;
	mov.u32 	%r1, %ntid.x;
	mov.u32 	%r2, %ctaid.x;
	mul.lo.s32 	%r4, %r1, %r2;
	add.s32 	%r5, %r4, %r3;
	mul.wide.s32 	%rd8, %r5, 4;
	add.s64 	%rd9, %rd6, %rd8;
	ld.global.u32 	%r6, [%rd9];
	add.s64 	%rd10, %rd5, %rd8;
	ld.global.u32 	%r7, [%rd10];
	mul.lo.s32 	%r8, %r7, %r6;
	shl.b32 	%r9, %r3, 2;
	mov.u32 	%r10, _ZZ7DotProdPiS_S_E4temp;
	add.s32 	%r11, %r10, %r9;
	st.shared.u32 	[%r11], %r8;
	shl.b32 	%r12, %r4, 2;
	add.s32 	%r13, %r11, %r12;
	ld.shared.u32 	%r14, [%r13];
	st.local.u32 	[%rd1], %r14;
	mov.u64 	%rd11, $str;
	cvta.global.u64 	%rd12, %rd11;
	{ // callseq 0, 0
	.param .b64 param0;
	st.param.b64 	[param0], %rd12;
	.param .b64 param1;
	st.param.b64 	[param1], %rd7;
	.param .b32 retval0;
	call.uni (retval0), 
	vprintf, 
	(
	param0, 
	param1
	);
	ld.param.b32 	%r15, [retval0];
	} // callseq 0
	st.local.u32 	[%rd1], %r3;
	mov.u64 	%rd13, $str$1;
	cvta.global.u64 	%rd14, %rd13;
	{ // callseq 1, 0
	.param .b64 param0;
	st.param.b64 	[param0], %rd14;
	.param .b64 param1;
	st.param.b64 	[param1], %rd7;
	.param .b32 retval0;
	call.uni (retval0), 
	vprintf, 
	(
	param0, 
	param1
	);
	ld.param.b32 	%r17, [retval0];
	} // callseq 1
	bar.sync 	0;
	setp.ne.s32 	%p1, %r5, 0;
	@%p1 bra 	$L__BB0_2;
	cvta.to.global.u64 	%rd15, %rd2;
	ld.shared.u32 	%r19, [_ZZ7DotProdPiS_S_E4temp];
	ld.shared.u32 	%r20, [_ZZ7DotProdPiS_S_E4temp+4];
	add.s32 	%r21, %r20, %r19;
	ld.shared.u32 	%r22, [_ZZ7DotProdPiS_S_E4temp+8];
	add.s32 	%r23, %r22, %r21;
	ld.shared.u32 	%r24, [_ZZ7DotProdPiS_S_E4temp+12];
	add.s32 	%r25, %r24, %r23;
	ld.shared.u32 	%r26, [_ZZ7DotProdPiS_S_E4temp+16];
	add.s32 	%r27, %r26, %r25;
	ld.shared.u32 	%r28, [_ZZ7DotProdPiS_S_E4temp+20];
	add.s32 	%r29, %r28, %r27;
	ld.shared.u32 	%r30, [_ZZ7DotProdPiS_S_E4temp+24];
	add.s32 	%r31, %r30, %r29;
	ld.shared.u32 	%r32, [_ZZ7DotProdPiS_S_E4temp+28];
	add.s32 	%r33, %r32, %r31;
	ld.shared.u32 	%r34, [_ZZ7DotProdPiS_S_E4temp+32];
	add.s32 	%r35, %r34, %r33;
	ld.shared.u32 	%r36, [_ZZ7DotProdPiS_S_E4temp+36];
	add.s32 	%r37, %r36, %r35;
	st.global.u32 	[%rd15], %r37;
	mov.u32 	%r38, %ntid.y;
	mov.u32 	%r39, %ntid.z;
	st.local.v2.u32 	[%rd1], {%r1, %r38};
	st.local.u32 	[%rd1+8], %r39;
	mov.u64 	%rd16, $str$2;
	cvta.global.u64 	%rd17, %rd16;
	{ // callseq 2, 0
	.param .b64 param0;
	st.param.b64 	[param0], %rd17;
	.param .b64 param1;
	st.param.b64 	[param1], %rd7;
	.param .b32 retval0;
	call.uni (retval0), 
	vprintf, 
	(
	param0, 
	param1
	);
	ld.param.b32 	%r40, [retval0];
	} // callseq 2
	st.local.u32 	[%rd1], %r2;
	mov.u64 	%rd19, $str$3;
	cvta.global.u64 	%rd20, %rd19;
	{ // callseq 3, 0
	.param .b64 param0;
	st.param.b64 	[param0], %rd20;
	.param .b64 param1;
	st.param.b64 	[param1], %rd7;
	.param .b32 retval0;
	call.uni (retval0), 
	vprintf, 
	(
	param0, 
	param1
	);
	ld.param.b32 	%r42, [retval0];
	} // callseq 3
	ld.global.u32 	%r44, [%rd15];
	st.local.u32 	[%rd1], %r44;
	mov.u64 	%rd21, $str$4;
	cvta.global.u64 	%rd22, %rd21;
	{ // callseq 4, 0
	.param .b64 param0;
	st.param.b64 	[param0], %rd22;
	.param .b64 param1;
	st.param.b64 	[param1], %rd7;
	.param .b32 retval0;
	call.uni (retval0), 
	vprintf, 
	(
	param0, 
	param1
	);
	ld.param.b32 	%r45, [retval0];
	} // callseq 4
$L__BB0_2:
	ret;

}


// ===== COMPILED SASS (sm_100) =====

	.target	sm_100

	.elftype	@"ET_EXEC"


//--------------------- .note.nv.tkinfo           --------------------------
	.section	.note.nv.tkinfo,"",@"SHT_NOTE"
	.sectionflags	@"SHF_NOTE_NV_TKINFO"
	.tkinfo
        /*0018*/ 	.word	0x00000002
        /*0030*/ 	.string	""
        /*0030*/ 	.string	"ptxas"
        /*0030*/ 	.string	"Cuda compilation tools, release 13.0, V13.0.88"
        /*0030*/ 	.string	"Build cuda_13.0.r13.0/compiler.36424714_0"
        /*0030*/ 	.string	"-arch sm_100 -m 64 "



//--------------------- .note.nv.cuinfo           --------------------------
	.section	.note.nv.cuinfo,"",@"SHT_NOTE"
	.sectionflags	@"SHF_NOTE_NV_CUINFO"
        /*0018*/ 	.short	0x0002
        /*001a*/ 	.short	0x0064
        /*001c*/ 	.short	0x0082
	.zero		2


//--------------------- .nv.info                  --------------------------
	.section	.nv.info,"",@"SHT_CUDA_INFO"
	.align	4


	//----- nvinfo : EIATTR_REGCOUNT
	.align		4
        /*0000*/ 	.byte	0x04, 0x2f
        /*0002*/ 	.short	(.L_6 - .L_5)
	.align		4
.L_5:
        /*0004*/ 	.word	index@(_Z7DotProdPiS_S_)
        /*0008*/ 	.word	0x0000001a


	//----- nvinfo : EIATTR_FRAME_SIZE
	.align		4
.L_6:
        /*000c*/ 	.byte	0x04, 0x11
        /*000e*/ 	.short	(.L_8 - .L_7)
	.align		4
.L_7:
        /*0010*/ 	.word	index@(_Z7DotProdPiS_S_)
        /*0014*/ 	.word	0x00000010


	//----- nvinfo : EIATTR_MIN_STACK_SIZE
	.align		4
.L_8:
        /*0018*/ 	.byte	0x04, 0x12
        /*001a*/ 	.short	(.L_10 - .L_9)
	.align		4
.L_9:
        /*001c*/ 	.word	index@(_Z7DotProdPiS_S_)
        /*0020*/ 	.word	0x00000010
.L_10:


//--------------------- .nv.compat                --------------------------
	.section	.nv.compat,"",@"SHT_CUDA_COMPAT_INFO"
	.align	4
        /*0000*/ 	.byte	0x02, 0x09, 0x00, 0x00, 0x02, 0x02, 0x01, 0x00, 0x02, 0x05, 0x05, 0x00, 0x03, 0x07, 0x01, 0x01
        /*0010*/ 	.byte	0x02, 0x03, 0x00, 0x00, 0x02, 0x06, 0x01, 0x00, 0x04, 0x0b, 0x08, 0x00, 0x09, 0x00, 0x00, 0x00
        /*0020*/ 	.byte	0x00, 0x00, 0x00, 0x00


//--------------------- .nv.info._Z7DotProdPiS_S_ --------------------------
	.section	.nv.info._Z7DotProdPiS_S_,"",@"SHT_CUDA_INFO"
	.sectionflags	@""
	.align	4


	//----- nvinfo : EIATTR_CUDA_API_VERSION
	.align		4
        /*0000*/ 	.byte	0x04, 0x37
        /*0002*/ 	.short	(.L_12 - .L_11)
.L_11:
        /*0004*/ 	.word	0x00000082


	//----- nvinfo : EIATTR_KPARAM_INFO
	.align		4
.L_12:
        /*0008*/ 	.byte	0x04, 0x17
        /*000a*/ 	.short	(.L_14 - .L_13)
.L_13:
        /*000c*/ 	.word	0x00000000
        /*0010*/ 	.short	0x0002
        /*0012*/ 	.short	0x0010
        /*0014*/ 	.byte	0x00, 0xf5, 0x21, 0x00


	//----- nvinfo : EIATTR_KPARAM_INFO
	.align		4
.L_14:
        /*0018*/ 	.byte	0x04, 0x17
        /*001a*/ 	.short	(.L_16 - .L_15)
.L_15:
        /*001c*/ 	.word	0x00000000
        /*0020*/ 	.short	0x0001
        /*0022*/ 	.short	0x0008
        /*0024*/ 	.byte	0x00, 0xf5, 0x21, 0x00


	//----- nvinfo : EIATTR_KPARAM_INFO
	.align		4
.L_16:
        /*0028*/ 	.byte	0x04, 0x17
        /*002a*/ 	.short	(.L_18 - .L_17)
.L_17:
        /*002c*/ 	.word	0x00000000
        /*0030*/ 	.short	0x0000
        /*0032*/ 	.short	0x0000
        /*0034*/ 	.byte	0x00, 0xf5, 0x21, 0x00


	//----- nvinfo : EIATTR_SPARSE_MMA_MASK
	.align		4
.L_18:
        /*0038*/ 	.byte	0x03, 0x50
        /*003a*/ 	.short	0x0000


	//----- nvinfo : EIATTR_MAXREG_COUNT
	.align		4
        /*003c*/ 	.byte	0x03, 0x1b
        /*003e*/ 	.short	0x00ff


	//----- nvinfo : EIATTR_NUM_BARRIERS
	.align		4
        /*0040*/ 	.byte	0x02, 0x4c
        /*0042*/ 	.byte	0x01
	.zero		1


	//----- nvinfo : EIATTR_EXTERNS
	.align		4
        /*0044*/ 	.byte	0x04, 0x0f
        /*0046*/ 	.short	(.L_20 - .L_19)


	//   ....[0]....
	.align		4
.L_19:
        /*0048*/ 	.word	index@(vprintf)


	//----- nvinfo : EIATTR_MERCURY_ISA_VERSION
	.align		4
.L_20:
        /*004c*/ 	.byte	0x03, 0x5f
        /*004e*/ 	.short	0x0101


	//----- nvinfo : EIATTR_VRC_CTA_INIT_COUNT
	.align		4
        /*0050*/ 	.byte	0x02, 0x4a
	.zero		1
	.zero		1


	//----- nvinfo : EIATTR_SYSCALL_OFFSETS
	.align		4
        /*0054*/ 	.byte	0x04, 0x46
        /*0056*/ 	.short	(.L_22 - .L_21)


	//   ....[0]....
.L_21:
        /*0058*/ 	.word	0x00000230


	//   ....[1]....
        /*005c*/ 	.word	0x000002c0


	//   ....[2]....
        /*0060*/ 	.word	0x00000490


	//   ....[3]....
        /*0064*/ 	.word	0x00000520


	//   ....[4]....
        /*0068*/ 	.word	0x000005d0


	//----- nvinfo : EIATTR_EXIT_INSTR_OFFSETS
	.align		4
.L_22:
        /*006c*/ 	.byte	0x04, 0x1c
        /*006e*/ 	.short	(.L_24 - .L_23)


	//   ....[0]....
.L_23:
        /*0070*/ 	.word	0x00000300


	//   ....[1]....
        /*0074*/ 	.word	0x000005e0


	//----- nvinfo : EIATTR_CRS_STACK_SIZE
	.align		4
.L_24:
        /*0078*/ 	.byte	0x04, 0x1e
        /*007a*/ 	.short	(.L_26 - .L_25)
.L_25:
        /*007c*/ 	.word	0x00000000


	//----- nvinfo : EIATTR_CBANK_PARAM_SIZE
	.align		4
.L_26:
        /*0080*/ 	.byte	0x03, 0x19
        /*0082*/ 	.short	0x0018


	//----- nvinfo : EIATTR_PARAM_CBANK
	.align		4
        /*0084*/ 	.byte	0x04, 0x0a
        /*0086*/ 	.short	(.L_28 - .L_27)
	.align		4
.L_27:
        /*0088*/ 	.word	index@(.nv.constant0._Z7DotProdPiS_S_)
        /*008c*/ 	.short	0x0380
        /*008e*/ 	.short	0x0018


	//----- nvinfo : EIATTR_SW_WAR
	.align		4
.L_28:
        /*0090*/ 	.byte	0x04, 0x36
        /*0092*/ 	.short	(.L_30 - .L_29)
.L_29:
        /*0094*/ 	.word	0x00000008
.L_30:


//--------------------- .nv.callgraph             --------------------------
	.section	.nv.callgraph,"",@"SHT_CUDA_CALLGRAPH"
	.align	4
	.sectionentsize	8
	.align		4
        /*0000*/ 	.word	0x00000000
	.align		4
        /*0004*/ 	.word	0xffffffff
	.align		4
        /*0008*/ 	.word	index@(_Z7DotProdPiS_S_)
	.align		4
        /*000c*/ 	.word	index@(vprintf)
	.align		4
        /*0010*/ 	.word	0x00000000
	.align		4
        /*0014*/ 	.word	0xfffffffe
	.align		4
        /*0018*/ 	.word	0x00000000
	.align		4
        /*001c*/ 	.word	0xfffffffd
	.align		4
        /*0020*/ 	.word	0x00000000
	.align		4
        /*0024*/ 	.word	0xfffffffc


//--------------------- .nv.constant4             --------------------------
	.section	.nv.constant4,"a",@progbits
	.align	8
	.align		8
.nv.constant4:
        /*0000*/ 	.dword	vprintf
	.align		8
        /*0008*/ 	.dword	$str
	.align		8
        /*0010*/ 	.dword	$str$1
	.align		8
        /*0018*/ 	.dword	$str$2
	.align		8
        /*0020*/ 	.dword	$str$3
	.align		8
        /*0028*/ 	.dword	$str$4


//--------------------- .text._Z7DotProdPiS_S_    --------------------------
	.section	.text._Z7DotProdPiS_S_,"ax",@progbits
	.align	128
        .global         _Z7DotProdPiS_S_
        .type           _Z7DotProdPiS_S_,@function
        .size           _Z7DotProdPiS_S_,(.L_x_6 - _Z7DotProdPiS_S_)
        .other          _Z7DotProdPiS_S_,@"STO_CUDA_ENTRY STV_DEFAULT"
_Z7DotProdPiS_S_:
.text._Z7DotProdPiS_S_:
[----:B------:R-:W0:Y:S01]  /*0000*/  LDC R1, c[0x0][0x37c] ;  /* 0x0000df00ff017b82 */ /* 0x000e220000000800 */
[----:B------:R-:W1:Y:S01]  /*0010*/  S2R R16, SR_CTAID.X ;  /* 0x0000000000107919 */ /* 0x000e620000002500 */
[----:B------:R-:W2:Y:S06]  /*0020*/  LDCU UR6, c[0x0][0x2fc] ;  /* 0x00005f80ff0677ac */ /* 0x000eac0008000800 */
[----:B------:R-:W1:Y:S01]  /*0030*/  LDC R2, c[0x0][0x360] ;  /* 0x0000d800ff027b82 */ /* 0x000e620000000800 */
[----:B0-----:R-:W-:Y:S01]  /*0040*/  VIADD R1, R1, 0xfffffff0 ;  /* 0xfffffff001017836 */ /* 0x001fe20000000000 */
[----:B------:R-:W0:Y:S01]  /*0050*/  S2R R22, SR_TID.X ;  /* 0x0000000000167919 */ /* 0x000e220000002100 */
[----:B------:R-:W3:Y:S05]  /*0060*/  LDCU.64 UR36, c[0x0][0x358] ;  /* 0x00006b00ff2477ac */ /* 0x000eea0008000a00 */
[----:B------:R-:W4:Y:S08]  /*0070*/  LDC.64 R8, c[0x0][0x388] ;  /* 0x0000e200ff087b82 */ /* 0x000f300000000a00 */
[----:B------:R-:W5:Y:S08]  /*0080*/  LDC.64 R4, c[0x0][0x380] ;  /* 0x0000e000ff047b82 */ /* 0x000f700000000a00 */
[----:B------:R-:W2:Y:S01]  /*0090*/  S2UR UR5, SR_CgaCtaId ;  /* 0x00000000000579c3 */ /* 0x000ea20000008800 */
[----:B------:R-:W-:Y:S01]  /*00a0*/  UMOV UR4, 0x400 ;  /* 0x0000040000047882 */ /* 0x000fe20000000000 */
[----:B------:R-:W-:Y:S01]  /*00b0*/  MOV R19, 0x0 ;  /* 0x0000000000137802 */ /* 0x000fe20000000f00 */
[----:B------:R-:W2:Y:S01]  /*00c0*/  LDCU.64 UR8, c[0x4][0x8] ;  /* 0x01000100ff0877ac */ /* 0x000ea20008000a00 */
[----:B-1----:R-:W-:-:S04]  /*00d0*/  IMAD R7, R2, R16, RZ ;  /* 0x0000001002077224 */ /* 0x002fc800078e02ff */
[----:B0-----:R-:W-:-:S04]  /*00e0*/  IMAD.IADD R23, R7, 0x1, R22 ;  /* 0x0000000107177824 */ /* 0x001fc800078e0216 */
[----:B----4-:R-:W-:-:S04]  /*00f0*/  IMAD.WIDE R8, R23, 0x4, R8 ;  /* 0x0000000417087825 */ /* 0x010fc800078e0208 */
[----:B-----5:R-:W-:Y:S02]  /*0100*/  IMAD.WIDE R4, R23, 0x4, R4 ;  /* 0x0000000417047825 */ /* 0x020fe400078e0204 */
[----:B---3--:R-:W3:Y:S04]  /*0110*/  LDG.E R9, desc[UR36][R8.64] ;  /* 0x0000002408097981 */ /* 0x008ee8000c1e1900 */
[----:B------:R0:W3:Y:S01]  /*0120*/  LDG.E R0, desc[UR36][R4.64] ;  /* 0x0000002404007981 */ /* 0x0000e2000c1e1900 */
[----:B--2---:R-:W-:-:S06]  /*0130*/  ULEA UR4, UR5, UR4, 0x18 ;  /* 0x0000000405047291 */ /* 0x004fcc000f8ec0ff */
[----:B------:R-:W-:-:S04]  /*0140*/  LEA R3, R22, UR4, 0x2 ;  /* 0x0000000416037c11 */ /* 0x000fc8000f8e10ff */
[----:B------:R-:W-:Y:S01]  /*0150*/  LEA R7, R7, R3, 0x2 ;  /* 0x0000000307077211 */ /* 0x000fe200078e10ff */
[----:B------:R-:W1:Y:S01]  /*0160*/  LDCU UR4, c[0x0][0x2f8] ;  /* 0x00005f00ff0477ac */ /* 0x000e620008000800 */
[----:B0-----:R-:W-:Y:S01]  /*0170*/  IMAD.U32 R4, RZ, RZ, UR8 ;  /* 0x00000008ff047e24 */ /* 0x001fe2000f8e00ff */
[----:B------:R-:W-:Y:S02]  /*0180*/  MOV R5, UR9 ;  /* 0x0000000900057c02 */ /* 0x000fe40008000f00 */
[----:B-1----:R-:W-:-:S05]  /*0190*/  IADD3 R17, P0, PT, R1, UR4, RZ ;  /* 0x0000000401117c10 */ /* 0x002fca000ff1e0ff */
[----:B------:R-:W-:Y:S02]  /*01a0*/  IMAD.X R18, RZ, RZ, UR6, P0 ;  /* 0x00000006ff127e24 */ /* 0x000fe400080e06ff */
[----:B------:R-:W-:Y:S02]  /*01b0*/  IMAD.MOV.U32 R6, RZ, RZ, R17 ;  /* 0x000000ffff067224 */ /* 0x000fe400078e0011 */
[----:B---3--:R-:W-:-:S05]  /*01c0*/  IMAD R0, R0, R9, RZ ;  /* 0x0000000900007224 */ /* 0x008fca00078e02ff */
[----:B------:R-:W-:Y:S04]  /*01d0*/  STS [R3], R0 ;  /* 0x0000000003007388 */ /* 0x000fe80000000800 */
[----:B------:R0:W1:Y:S01]  /*01e0*/  LDS R10, [R7] ;  /* 0x00000000070a7984 */ /* 0x0000620000000800 */
[----:B------:R2:W3:Y:S01]  /*01f0*/  LDC.64 R8, c[0x4][R19] ;  /* 0x0100000013087b82 */ /* 0x0004e20000000a00 */
[----:B0-----:R-:W-:Y:S02]  /*0200*/  IMAD.MOV.U32 R7, RZ, RZ, R18 ;  /* 0x000000ffff077224 */ /* 0x001fe400078e0012 */
[----:B-1----:R2:W-:Y:S05]  /*0210*/  STL [R1], R10 ;  /* 0x0000000a01007387 */ /* 0x0025ea0000100800 */
[----:B------:R-:W-:-:S07]  /*0220*/  LEPC R20, `(.L_x_0) ;  /* 0x000000001014794e */ /* 0x000fce0000000000 */
[----:B--23--:R-:W-:Y:S05]  /*0230*/  CALL.ABS.NOINC R8 ;  /* 0x0000000008007343 */ /* 0x00cfea0003c00000 */
.L_x_0:
[----:B------:R0:W-:Y:S01]  /*0240*/  STL [R1], R22 ;  /* 0x0000001601007387 */ /* 0x0001e20000100800 */
[----:B------:R0:W1:Y:S01]  /*0250*/  LDC.64 R8, c[0x4][R19] ;  /* 0x0100000013087b82 */ /* 0x0000620000000a00 */
[----:B------:R-:W2:Y:S01]  /*0260*/  LDCU.64 UR4, c[0x4][0x10] ;  /* 0x01000200ff0477ac */ /* 0x000ea20008000a00 */
[----:B------:R-:W-:Y:S01]  /*0270*/  IMAD.MOV.U32 R6, RZ, RZ, R17 ;  /* 0x000000ffff067224 */ /* 0x000fe200078e0011 */
[----:B------:R-:W-:Y:S02]  /*0280*/  MOV R7, R18 ;  /* 0x0000001200077202 */ /* 0x000fe40000000f00 */
[----:B--2---:R-:W-:Y:S01]  /*0290*/  MOV R4, UR4 ;  /* 0x0000000400047c02 */ /* 0x004fe20008000f00 */
[----:B0-----:R-:W-:-:S07]  /*02a0*/  IMAD.U32 R5, RZ, RZ, UR5 ;  /* 0x00000005ff057e24 */ /* 0x001fce000f8e00ff */
[----:B------:R-:W-:-:S07]  /*02b0*/  LEPC R20, `(.L_x_1) ;  /* 0x000000001014794e */ /* 0x000fce0000000000 */
[----:B-1----:R-:W-:Y:S05]  /*02c0*/  CALL.ABS.NOINC R8 ;  /* 0x0000000008007343 */ /* 0x002fea0003c00000 */
.L_x_1:
[----:B------:R-:W-:Y:S05]  /*02d0*/  WARPSYNC.ALL ;  /* 0x0000000000007948 */ /* 0x000fea0003800000 */
[----:B------:R-:W-:Y:S01]  /*02e0*/  BAR.SYNC.DEFER_BLOCKING 0x0 ;  /* 0x0000000000007b1d */ /* 0x000fe20000010000 */
[----:B------:R-:W-:-:S13]  /*02f0*/  ISETP.NE.AND P0, PT, R23, RZ, PT ;  /* 0x000000ff1700720c */ /* 0x000fda0003f05270 */
[----:B------:R-:W-:Y:S05]  /*0300*/  @P0 EXIT ;  /* 0x000000000000094d */ /* 0x000fea0003800000 */
[----:B------:R-:W0:Y:S01]  /*0310*/  S2UR UR5, SR_CgaCtaId ;  /* 0x00000000000579c3 */ /* 0x000e220000008800 */
[----:B------:R-:W-:-:S07]  /*0320*/  UMOV UR4, 0x400 ;  /* 0x0000040000047882 */ /* 0x000fce0000000000 */
[----:B------:R-:W1:Y:S08]  /*0330*/  LDC R3, c[0x0][0x364] ;  /* 0x0000d900ff037b82 */ /* 0x000e700000000800 */
[----:B------:R-:W2:Y:S01]  /*0340*/  LDC R0, c[0x0][0x368] ;  /* 0x0000da00ff007b82 */ /* 0x000ea20000000800 */
[----:B0-----:R-:W-:-:S07]  /*0350*/  ULEA UR4, UR5, UR4, 0x18 ;  /* 0x0000000405047291 */ /* 0x001fce000f8ec0ff */
[----:B------:R-:W0:Y:S01]  /*0360*/  LDC.64 R12, c[0x0][0x390] ;  /* 0x0000e400ff0c7b82 */ /* 0x000e220000000a00 */
[----:B-1----:R-:W-:Y:S04]  /*0370*/  STL.64 [R1], R2 ;  /* 0x0000000201007387 */ /* 0x002fe80000100a00 */
[----:B------:R-:W1:Y:S04]  /*0380*/  LDS.128 R4, [UR4] ;  /* 0x00000004ff047984 */ /* 0x000e680008000c00 */
[----:B------:R-:W3:Y:S04]  /*0390*/  LDS.128 R8, [UR4+0x10] ;  /* 0x00001004ff087984 */ /* 0x000ee80008000c00 */
[----:B------:R-:W4:Y:S01]  /*03a0*/  LDS.64 R14, [UR4+0x20] ;  /* 0x00002004ff0e7984 */ /* 0x000f220008000a00 */
[----:B------:R-:W5:Y:S03]  /*03b0*/  LDCU.64 UR4, c[0x4][0x18] ;  /* 0x01000300ff0477ac */ /* 0x000f660008000a00 */
[----:B--2---:R2:W-:Y:S01]  /*03c0*/  STL [R1+0x8], R0 ;  /* 0x0000080001007387 */ /* 0x0045e20000100800 */
[----:B-1----:R-:W-:Y:S01]  /*03d0*/  IADD3 R4, PT, PT, R6, R5, R4 ;  /* 0x0000000506047210 */ /* 0x002fe20007ffe004 */
[----:B------:R-:W-:Y:S01]  /*03e0*/  IMAD.MOV.U32 R6, RZ, RZ, R17 ;  /* 0x000000ffff067224 */ /* 0x000fe200078e0011 */
[----:B-----5:R-:W-:-:S02]  /*03f0*/  MOV R5, UR5 ;  /* 0x0000000500057c02 */ /* 0x020fc40008000f00 */
[----:B---3--:R-:W-:Y:S01]  /*0400*/  IADD3 R4, PT, PT, R8, R7, R4 ;  /* 0x0000000708047210 */ /* 0x008fe20007ffe004 */
[----:B------:R-:W-:-:S03]  /*0410*/  IMAD.MOV.U32 R7, RZ, RZ, R18 ;  /* 0x000000ffff077224 */ /* 0x000fc600078e0012 */
[----:B------:R-:W-:-:S04]  /*0420*/  IADD3 R4, PT, PT, R10, R9, R4 ;  /* 0x000000090a047210 */ /* 0x000fc80007ffe004 */
[----:B----4-:R-:W-:Y:S02]  /*0430*/  IADD3 R4, PT, PT, R14, R11, R4 ;  /* 0x0000000b0e047210 */ /* 0x010fe40007ffe004 */
[----:B------:R2:W1:Y:S03]  /*0440*/  LDC.64 R10, c[0x4][R19] ;  /* 0x01000000130a7b82 */ /* 0x0004660000000a00 */
[----:B------:R-:W-:Y:S02]  /*0450*/  IMAD.IADD R9, R4, 0x1, R15 ;  /* 0x0000000104097824 */ /* 0x000fe400078e020f */
[----:B------:R-:W-:-:S03]  /*0460*/  IMAD.U32 R4, RZ, RZ, UR4 ;  /* 0x00000004ff047e24 */ /* 0x000fc6000f8e00ff */
[----:B0-----:R2:W-:Y:S04]  /*0470*/  STG.E desc[UR36][R12.64], R9 ;  /* 0x000000090c007986 */ /* 0x0015e8000c101924 */
[----:B------:R-:W-:-:S07]  /*0480*/  LEPC R20, `(.L_x_2) ;  /* 0x000000001014794e */ /* 0x000fce0000000000 */
[----:B-12---:R-:W-:Y:S05]  /*0490*/  CALL.ABS.NOINC R10 ;  /* 0x000000000a007343 */ /* 0x006fea0003c00000 */
.L_x_2:
        /* <DEDUP_REMOVED lines=9> */
.L_x_3:
[----:B------:R-:W0:Y:S01]  /*0530*/  LDC.64 R2, c[0x0][0x390] ;  /* 0x0000e400ff027b82 */ /* 0x000e220000000a00 */
[----:B------:R-:W1:Y:S01]  /*0540*/  LDCU.64 UR4, c[0x4][0x28] ;  /* 0x01000500ff0477ac */ /* 0x000e620008000a00 */
[----:B0-----:R-:W2:Y:S06]  /*0550*/  LDG.E R0, desc[UR36][R2.64] ;  /* 0x0000002402007981 */ /* 0x001eac000c1e1900 */
[----:B------:R0:W3:Y:S01]  /*0560*/  LDC.64 R8, c[0x4][R19] ;  /* 0x0100000013087b82 */ /* 0x0000e20000000a00 */
[----:B-1----:R-:W-:Y:S01]  /*0570*/  IMAD.U32 R4, RZ, RZ, UR4 ;  /* 0x00000004ff047e24 */ /* 0x002fe2000f8e00ff */
[----:B------:R-:W-:Y:S01]  /*0580*/  MOV R5, UR5 ;  /* 0x0000000500057c02 */ /* 0x000fe20008000f00 */
[----:B------:R-:W-:Y:S01]  /*0590*/  IMAD.MOV.U32 R6, RZ, RZ, R17 ;  /* 0x000000ffff067224 */ /* 0x000fe200078e0011 */
[----:B------:R-:W-:Y:S01]  /*05a0*/  MOV R7, R18 ;  /* 0x0000001200077202 */ /* 0x000fe20000000f00 */
[----:B--23--:R0:W-:Y:S06]  /*05b0*/  STL [R1], R0 ;  /* 0x0000000001007387 */ /* 0x00c1ec0000100800 */
[----:B------:R-:W-:-:S07]  /*05c0*/  LEPC R20, `(.L_x_4) ;  /* 0x000000001014794e */ /* 0x000fce0000000000 */
[----:B0-----:R-:W-:Y:S05]  /*05d0*/  CALL.ABS.NOINC R8 ;  /* 0x0000000008007343 */ /* 0x001fea0003c00000 */
.L_x_4:
[----:B------:R-:W-:Y:S05]  /*05e0*/  EXIT ;  /* 0x000000000000794d */ /* 0x000fea0003800000 */
.L_x_5:
[----:B------:R-:W-:-:S00]  /*05f0*/  BRA `(.L_x_5) ;  /* 0xfffffffc00fc7947 */ /* 0x000fc0000383ffff */
[----:B------:R-:W-:-:S00]  /*0600*/  NOP ;  /* 0x0000000000007918 */ /* 0x000fc00000000000 */
[----:B------:R-:W-:-:S00]  /*0610*/  NOP ;  /* 0x0000000000007918 */ /* 0x000fc00000000000 */
[----:B------:R-:W-:-:S00]  /*0620*/  NOP ;  /* 0x0000000000007918 */ /* 0x000fc00000000000 */
[----:B------:R-:W-:-:S00]  /*0630*/  NOP ;  /* 0x0000000000007918 */ /* 0x000fc00000000000 */
[----:B------:R-:W-:-:S00]  /*0640*/  NOP ;  /* 0x0000000000007918 */ /* 0x000fc00000000000 */
[----:B------:R-:W-:-:S00]  /*0650*/  NOP ;  /* 0x0000000000007918 */ /* 0x000fc00000000000 */
[----:B------:R-:W-:-:S00]  /*0660*/  NOP ;  /* 0x0000000000007918 */ /* 0x000fc00000000000 */
[----:B------:R-:W-:-:S00]  /*0670*/  NOP ;  /* 0x0000000000007918 */ /* 0x000fc00000000000 */
.L_x_6:


//--------------------- .nv.global.init           --------------------------
	.section	.nv.global.init,"aw",@progbits
.nv.global.init:
	.type		$str,@object
	.size		$str,($str$4 - $str)
$str:
        /*0000*/ 	.byte	0x25, 0x64, 0x3a, 0x00
	.type		$str$4,@object
	.size		$str$4,($str$3 - $str$4)
$str$4:
        /*0004*/ 	.byte	0x0a, 0x20, 0x0a, 0x20, 0x53, 0x75, 0x6d, 0x20, 0x3a, 0x20, 0x25, 0x64, 0x00
	.type		$str$3,@object
	.size		$str$3,($str$1 - $str$3)
$str$3:
        /*0011*/ 	.byte	0x0a, 0x0a, 0x20, 0x42, 0x6c, 0x6f, 0x63, 0x6b, 0x20, 0x49, 0x44, 0x20, 0x3a, 0x20, 0x25, 0x64
        /*0021*/ 	.byte	0x20, 0x00
	.type		$str$1,@object
	.size		$str$1,($str$2 - $str$1)
$str$1:
        /*0023*/ 	.byte	0x0a, 0x20, 0x54, 0x68, 0x72, 0x65, 0x61, 0x64, 0x20, 0x49, 0x44, 0x20, 0x3a, 0x20, 0x25, 0x64
        /*0033*/ 	.byte	0x20, 0x00
	.type		$str$2,@object
	.size		$str$2,(.L_2 - $str$2)
$str$2:
        /*0035*/ 	.byte	0x0a, 0x0a, 0x20, 0x42, 0x6c, 0x6f, 0x63, 0x6b, 0x20, 0x44, 0x69, 0x6d, 0x65, 0x6e, 0x73, 0x69
        /*0045*/ 	.byte	0x6f, 0x6e, 0x61, 0x6c, 0x20, 0x69, 0x73, 0x20, 0x3a, 0x20, 0x25, 0x64, 0x20, 0x00
.L_2:


//--------------------- .nv.shared._Z7DotProdPiS_S_ --------------------------
	.section	.nv.shared._Z7DotProdPiS_S_,"aw",@nobits
	.sectionflags	@""
	.align	4
.nv.shared._Z7DotProdPiS_S_:
	.zero		1064


//--------------------- .nv.shared.reserved.0     --------------------------
	.section	.nv.shared.reserved.0,"aw",@nobits
	.weak		__nv_reservedSMEM_offset_0_alias
	.size		__nv_reservedSMEM_offset_0_alias, 0, 64
	.other		__nv_reservedSMEM_offset_0_alias,@"STO_CUDA_RESERVED_SHARED STV_DEFAULT"
__nv_reservedSMEM_offset_0_alias:
	.zero		0
	.zero		64


//--------------------- .nv.constant0._Z7DotProdPiS_S_ --------------------------
	.section	.nv.constant0._Z7DotProdPiS_S_,"a",@progbits
	.sectionflags	@""
	.align	4
.nv.constant0._Z7DotProdPiS_S_:
	.zero		920


//--------------------- SYMBOLS --------------------------

	.type		.nv.reservedSmem.offset0,@object
	.size		.nv.reservedSmem.offset0,0x4
	.type		.nv.reservedSmem.cap,@object
	.size		.nv.reservedSmem.cap,0x4
	.type		vprintf,@function
